	.headerflags	@"EF_CUDA_TEXMODE_UNIFIED EF_CUDA_64BIT_ADDRESS EF_CUDA_ACCELERATORS EF_CUDA_SM90 EF_CUDA_VIRTUAL_SM(EF_CUDA_SM90)"
	.elftype	@"ET_EXEC"


//--------------------- .nv.info                  --------------------------
	.section	.nv.info,"",@"SHT_CUDA_INFO"
	.align	4


	//----- nvinfo : EIATTR_REGCOUNT
	.align		4
        /*0000*/ 	.byte	0x04, 0x2f
        /*0002*/ 	.short	(.L_1 - .L_0)
	.align		4
.L_0:
        /*0004*/ 	.word	index@(triton_poi_fused_pixel_shuffle_8)
        /*0008*/ 	.word	0x00000020


	//----- nvinfo : EIATTR_MIN_STACK_SIZE
	.align		4
.L_1:
        /*000c*/ 	.byte	0x04, 0x12
        /*000e*/ 	.short	(.L_3 - .L_2)
	.align		4
.L_2:
        /*0010*/ 	.word	index@(triton_poi_fused_pixel_shuffle_8)
        /*0014*/ 	.word	0x00000000


	//----- nvinfo : EIATTR_FRAME_SIZE
	.align		4
.L_3:
        /*0018*/ 	.byte	0x04, 0x11
        /*001a*/ 	.short	(.L_5 - .L_4)
	.align		4
.L_4:
        /*001c*/ 	.word	index@(triton_poi_fused_pixel_shuffle_8)
        /*0020*/ 	.word	0x00000000


	//----- nvinfo : EIATTR_MIN_STACK_SIZE
	.align		4
.L_5:
        /*0024*/ 	.byte	0x04, 0x12
        /*0026*/ 	.short	(.L_7 - .L_6)
	.align		4
.L_6:
        /*0028*/ 	.word	index@(triton_poi_fused_pixel_shuffle_8)
        /*002c*/ 	.word	0x00000000
.L_7:


//--------------------- .nv.info.triton_poi_fused_pixel_shuffle_8 --------------------------
	.section	.nv.info.triton_poi_fused_pixel_shuffle_8,"",@"SHT_CUDA_INFO"
	.sectionflags	@""
	.align	4


	//----- nvinfo : EIATTR_CUDA_API_VERSION
	.align		4
        /*0000*/ 	.byte	0x04, 0x37
        /*0002*/ 	.short	(.L_9 - .L_8)
.L_8:
        /*0004*/ 	.word	0x0000007c


	//----- nvinfo : EIATTR_KPARAM_INFO
	.align		4
.L_9:
        /*0008*/ 	.byte	0x04, 0x17
        /*000a*/ 	.short	(.L_11 - .L_10)
.L_10:
        /*000c*/ 	.word	0x00000000
        /*0010*/ 	.short	0x0004
        /*0012*/ 	.short	0x001c
        /*0014*/ 	.byte	0x00, 0xf0, 0x11, 0x00


	//----- nvinfo : EIATTR_KPARAM_INFO
	.align		4
.L_11:
        /*0018*/ 	.byte	0x04, 0x17
        /*001a*/ 	.short	(.L_13 - .L_12)
.L_12:
        /*001c*/ 	.word	0x00000000
        /*0020*/ 	.short	0x0003
        /*0022*/ 	.short	0x0018
        /*0024*/ 	.byte	0x00, 0xf0, 0x11, 0x00


	//----- nvinfo : EIATTR_KPARAM_INFO
	.align		4
.L_13:
        /*0028*/ 	.byte	0x04, 0x17
        /*002a*/ 	.short	(.L_15 - .L_14)
.L_14:
        /*002c*/ 	.word	0x00000000
        /*0030*/ 	.short	0x0002
        /*0032*/ 	.short	0x0010
        /*0034*/ 	.byte	0x00, 0xf4, 0x21, 0x00


	//----- nvinfo : EIATTR_KPARAM_INFO
	.align		4
.L_15:
        /*0038*/ 	.byte	0x04, 0x17
        /*003a*/ 	.short	(.L_17 - .L_16)
.L_16:
        /*003c*/ 	.word	0x00000000
        /*0040*/ 	.short	0x0001
        /*0042*/ 	.short	0x0008
        /*0044*/ 	.byte	0x00, 0xf4, 0x21, 0x00


	//----- nvinfo : EIATTR_KPARAM_INFO
	.align		4
.L_17:
        /*0048*/ 	.byte	0x04, 0x17
        /*004a*/ 	.short	(.L_19 - .L_18)
.L_18:
        /*004c*/ 	.word	0x00000000
        /*0050*/ 	.short	0x0000
        /*0052*/ 	.short	0x0000
        /*0054*/ 	.byte	0x00, 0xf4, 0x21, 0x00


	//----- nvinfo : EIATTR_SPARSE_MMA_MASK
	.align		4
.L_19:
        /*0058*/ 	.byte	0x03, 0x50
        /*005a*/ 	.short	0x0000


	//----- nvinfo : EIATTR_MAXREG_COUNT
	.align		4
        /*005c*/ 	.byte	0x03, 0x1b
        /*005e*/ 	.short	0x00ff


	//----- nvinfo : EIATTR_EXIT_INSTR_OFFSETS
	.align		4
        /*0060*/ 	.byte	0x04, 0x1c
        /*0062*/ 	.short	(.L_21 - .L_20)


	//   ....[0]....
.L_20:
        /*0064*/ 	.word	0x000010f0


	//   ....[1]....
        /*0068*/ 	.word	0x00001110


	//----- nvinfo : EIATTR_REQNTID
	.align		4
.L_21:
        /*006c*/ 	.byte	0x04, 0x10
        /*006e*/ 	.short	(.L_23 - .L_22)
.L_22:
        /*0070*/ 	.word	0x00000080
        /*0074*/ 	.word	0x00000001
        /*0078*/ 	.word	0x00000001


	//----- nvinfo : EIATTR_CBANK_PARAM_SIZE
	.align		4
.L_23:
        /*007c*/ 	.byte	0x03, 0x19
        /*007e*/ 	.short	0x0020


	//----- nvinfo : EIATTR_PARAM_CBANK
	.align		4
        /*0080*/ 	.byte	0x04, 0x0a
        /*0082*/ 	.short	(.L_25 - .L_24)
	.align		4
.L_24:
        /*0084*/ 	.word	index@(.nv.constant0.triton_poi_fused_pixel_shuffle_8)
        /*0088*/ 	.short	0x0210
        /*008a*/ 	.short	0x0020


	//----- nvinfo : EIATTR_SW_WAR
	.align		4
.L_25:
        /*008c*/ 	.byte	0x04, 0x36
        /*008e*/ 	.short	(.L_27 - .L_26)
.L_26:
        /*0090*/ 	.word	0x00000008
.L_27:


//--------------------- .nv.callgraph             --------------------------
	.section	.nv.callgraph,"",@"SHT_CUDA_CALLGRAPH"
	.align	4
	.sectionentsize	8
	.align		4
        /*0000*/ 	.word	0x00000000
	.align		4
        /*0004*/ 	.word	0xffffffff
	.align		4
        /*0008*/ 	.word	0x00000000
	.align		4
        /*000c*/ 	.word	0xfffffffe
	.align		4
        /*0010*/ 	.word	0x00000000
	.align		4
        /*0014*/ 	.word	0xfffffffd
	.align		4
        /*0018*/ 	.word	0x00000000
	.align		4
        /*001c*/ 	.word	0xfffffffc


//--------------------- .text.triton_poi_fused_pixel_shuffle_8 --------------------------
	.section	.text.triton_poi_fused_pixel_shuffle_8,"ax",@progbits
	.sectionflags	@"SHF_BARRIERS=1"
	.align	128
        .global         triton_poi_fused_pixel_shuffle_8
        .type           triton_poi_fused_pixel_shuffle_8,@function
        .size           triton_poi_fused_pixel_shuffle_8,(.L_x_1 - triton_poi_fused_pixel_shuffle_8)
        .other          triton_poi_fused_pixel_shuffle_8,@"STO_CUDA_ENTRY STV_DEFAULT"
triton_poi_fused_pixel_shuffle_8:
.text.triton_poi_fused_pixel_shuffle_8:
[----:B------:R-:W0:Y:S01]  /*0000*/  LDC R1, c[0x0][0x28] ;  /* 0x00000a00ff017b82 */ /* 0x000e220000000800 */
[----:B------:R-:W1:Y:S07]  /*0010*/  S2R R0, SR_CTAID.Z ;  /* 0x0000000000007919 */ /* 0x000e6e0000002700 */
[----:B------:R-:W1:Y:S01]  /*0020*/  S2UR UR4, SR_CTAID.Y ;  /* 0x00000000000479c3 */ /* 0x000e620000002600 */
[----:B------:R-:W-:Y:S02]  /*0030*/  CS2R R20, SRZ ;  /* 0x0000000000147805 */ /* 0x000fe4000001ff00 */
[----:B------:R-:W-:Y:S01]  /*0040*/  CS2R R22, SRZ ;  /* 0x0000000000167805 */ /* 0x000fe2000001ff00 */
[----:B------:R-:W2:Y:S01]  /*0050*/  S2R R29, SR_TID.X ;  /* 0x00000000001d7919 */ /* 0x000ea20000002100 */
[----:B------:R-:W-:Y:S01]  /*0060*/  ULDC.64 UR6, c[0x0][0x208] ;  /* 0x0000820000067ab9 */ /* 0x000fe20000000a00 */
[----:B------:R-:W3:Y:S02]  /*0070*/  S2R R3, SR_CTAID.X ;  /* 0x0000000000037919 */ /* 0x000ee40000002500 */
[----:B------:R-:W1:Y:S02]  /*0080*/  LDC R5, c[0x0][0x10] ;  /* 0x00000400ff057b82 */ /* 0x000e640000000800 */
[----:B-1----:R-:W-:-:S02]  /*0090*/  IMAD R0, R0, R5, UR4 ;  /* 0x0000000400007e24 */ /* 0x002fc4000f8e0205 */
[----:B--2---:R-:W-:Y:S02]  /*00a0*/  IMAD.SHL.U32 R25, R29, 0x4, RZ ;  /* 0x000000041d197824 */ /* 0x004fe400078e00ff */
[----:B------:R-:W-:Y:S01]  /*00b0*/  IMAD.SHL.U32 R24, R0, 0x400, RZ ;  /* 0x0000040000187824 */ /* 0x000fe200078e00ff */
[----:B------:R-:W-:Y:S02]  /*00c0*/  SHF.R.S32.HI R15, RZ, 0x15, R0 ;  /* 0x00000015ff0f7819 */ /* 0x000fe40000011400 */
[----:B------:R-:W-:Y:S02]  /*00d0*/  LOP3.LUT R25, R25, 0x1fc, RZ, 0xc0, !PT ;  /* 0x000001fc19197812 */ /* 0x000fe400078ec0ff */
[----:B------:R-:W-:Y:S02]  /*00e0*/  SGXT R15, R15, 0x1 ;  /* 0x000000010f0f781a */ /* 0x000fe40000000200 */
[----:B------:R-:W-:Y:S02]  /*00f0*/  LOP3.LUT R0, R24, R25, RZ, 0xfc, !PT ;  /* 0x0000001918007212 */ /* 0x000fe400078efcff */
[----:B---3--:R-:W-:-:S02]  /*0100*/  ISETP.GE.AND P0, PT, R3, 0x4, PT ;  /* 0x000000040300780c */ /* 0x008fc40003f06270 */
[CC--:B------:R-:W-:Y:S02]  /*0110*/  LEA.HI R2, R15.reuse, R0.reuse, RZ, 0x6 ;  /* 0x000000000f027211 */ /* 0x0c0fe400078f30ff */
[----:B------:R-:W-:Y:S02]  /*0120*/  LEA.HI R4, R15, R0, RZ, 0x8 ;  /* 0x000000000f047211 */ /* 0x000fe400078f40ff */
[--C-:B------:R-:W-:Y:S02]  /*0130*/  SHF.R.S32.HI R6, RZ, 0x6, R2.reuse ;  /* 0x00000006ff067819 */ /* 0x100fe40000011402 */
[----:B------:R-:W-:Y:S02]  /*0140*/  SHF.R.S32.HI R7, RZ, 0x1f, R2 ;  /* 0x0000001fff077819 */ /* 0x000fe40000011402 */
[----:B------:R-:W-:Y:S02]  /*0150*/  LOP3.LUT R5, R2, 0xffffffc0, RZ, 0xc0, !PT ;  /* 0xffffffc002057812 */ /* 0x000fe400078ec0ff */
[----:B------:R-:W-:-:S02]  /*0160*/  LEA.HI R8, R7, R6, RZ, 0x2 ;  /* 0x0000000607087211 */ /* 0x000fc400078f10ff */
[--C-:B------:R-:W-:Y:S01]  /*0170*/  SHF.R.S32.HI R7, RZ, 0x8, R4.reuse ;  /* 0x00000008ff077819 */ /* 0x100fe20000011404 */
[----:B------:R-:W-:Y:S01]  /*0180*/  IMAD.IADD R2, R0, 0x1, -R5 ;  /* 0x0000000100027824 */ /* 0x000fe200078e0a05 */
[----:B------:R-:W-:Y:S02]  /*0190*/  SHF.R.S32.HI R10, RZ, 0x1f, R4 ;  /* 0x0000001fff0a7819 */ /* 0x000fe40000011404 */
[----:B------:R-:W-:Y:S02]  /*01a0*/  LOP3.LUT R5, R8, 0x3fffc, RZ, 0xc0, !PT ;  /* 0x0003fffc08057812 */ /* 0x000fe400078ec0ff */
[----:B------:R-:W-:Y:S02]  /*01b0*/  LEA.HI R4, R15, R0, RZ, 0xe ;  /* 0x000000000f047211 */ /* 0x000fe400078f70ff */
[----:B------:R-:W-:Y:S01]  /*01c0*/  LEA.HI R10, R10, R7, RZ, 0x6 ;  /* 0x000000070a0a7211 */ /* 0x000fe200078f30ff */
[----:B------:R-:W-:Y:S01]  /*01d0*/  IMAD.IADD R9, R6, 0x1, -R5 ;  /* 0x0000000106097824 */ /* 0x000fe200078e0a05 */
[----:B------:R-:W-:Y:S01]  /*01e0*/  ISETP.LT.AND P1, PT, R0, 0x40000, !P0 ;  /* 0x000400000000780c */ /* 0x000fe20004721270 */
[----:B------:R-:W-:Y:S01]  /*01f0*/  IMAD.SHL.U32 R8, R4, 0x4, RZ ;  /* 0x0000000404087824 */ /* 0x000fe200078e00ff */
[----:B------:R-:W-:Y:S01]  /*0200*/  LOP3.LUT R0, R24, 0x200, R25, 0xfe, !PT ;  /* 0x0000020018007812 */ /* 0x000fe200078efe19 */
[----:B------:R-:W1:Y:S01]  /*0210*/  LDC.64 R4, c[0x0][0x210] ;  /* 0x00008400ff047b82 */ /* 0x000e620000000a00 */
[----:B------:R-:W-:-:S02]  /*0220*/  LOP3.LUT R10, R10, 0x3ffffc0, RZ, 0xc0, !PT ;  /* 0x03ffffc00a0a7812 */ /* 0x000fc400078ec0ff */
[-C--:B------:R-:W-:Y:S02]  /*0230*/  LEA.HI R6, R15, R0.reuse, RZ, 0x8 ;  /* 0x000000000f067211 */ /* 0x080fe400078f40ff */
[----:B------:R-:W-:Y:S01]  /*0240*/  LOP3.LUT R12, R8, 0xffff0000, RZ, 0xc0, !PT ;  /* 0xffff0000080c7812 */ /* 0x000fe200078ec0ff */
[----:B------:R-:W-:Y:S01]  /*0250*/  IMAD.IADD R13, R7, 0x1, -R10 ;  /* 0x00000001070d7824 */ /* 0x000fe200078e0a0a */
[--C-:B------:R-:W-:Y:S02]  /*0260*/  SHF.R.S32.HI R7, RZ, 0x8, R6.reuse ;  /* 0x00000008ff077819 */ /* 0x100fe40000011406 */
[----:B------:R-:W-:Y:S01]  /*0270*/  SHF.R.S32.HI R8, RZ, 0x1f, R6 ;  /* 0x0000001fff087819 */ /* 0x000fe20000011406 */
[----:B------:R-:W-:Y:S01]  /*0280*/  IMAD R19, R9, 0x4000, R12 ;  /* 0x0000400009137824 */ /* 0x000fe200078e020c */
[-C--:B------:R-:W-:Y:S02]  /*0290*/  LEA.HI R6, R15, R0.reuse, RZ, 0xe ;  /* 0x000000000f067211 */ /* 0x080fe400078f70ff */
[----:B------:R-:W-:Y:S01]  /*02a0*/  LEA.HI R11, R8, R7, RZ, 0x6 ;  /* 0x00000007080b7211 */ /* 0x000fe200078f30ff */
[----:B------:R-:W-:Y:S01]  /*02b0*/  IMAD.SHL.U32 R8, R3, 0x1000, RZ ;  /* 0x0000100003087824 */ /* 0x000fe200078e00ff */
[----:B------:R-:W-:Y:S01]  /*02c0*/  LEA.HI R10, R15, R0, RZ, 0x6 ;  /* 0x000000000f0a7211 */ /* 0x000fe200078f30ff */
[----:B------:R-:W-:Y:S01]  /*02d0*/  IMAD.SHL.U32 R12, R6, 0x4, RZ ;  /* 0x00000004060c7824 */ /* 0x000fe200078e00ff */
[----:B------:R-:W-:Y:S01]  /*02e0*/  LOP3.LUT R6, R11, 0x3ffffc0, RZ, 0xc0, !PT ;  /* 0x03ffffc00b067812 */ /* 0x000fe200078ec0ff */
[----:B------:R-:W-:Y:S01]  /*02f0*/  IMAD R13, R13, 0x40, R8 ;  /* 0x000000400d0d7824 */ /* 0x000fe200078e0208 */
[----:B------:R-:W-:-:S02]  /*0300*/  SHF.R.S32.HI R9, RZ, 0x6, R10 ;  /* 0x00000006ff097819 */ /* 0x000fc4000001140a */
[----:B------:R-:W-:Y:S01]  /*0310*/  SHF.R.S32.HI R10, RZ, 0x1f, R10 ;  /* 0x0000001fff0a7819 */ /* 0x000fe2000001140a */
[----:B------:R-:W-:Y:S01]  /*0320*/  IMAD.IADD R11, R7, 0x1, -R6 ;  /* 0x00000001070b7824 */ /* 0x000fe200078e0a06 */
[----:B------:R-:W-:Y:S02]  /*0330*/  IADD3 R7, R2, R13, R19 ;  /* 0x0000000d02077210 */ /* 0x000fe40007ffe013 */
[----:B------:R-:W-:Y:S02]  /*0340*/  LOP3.LUT R17, R12, 0xffff0000, RZ, 0xc0, !PT ;  /* 0xffff00000c117812 */ /* 0x000fe400078ec0ff */
[----:B------:R-:W-:Y:S01]  /*0350*/  LEA.HI R10, R10, R9, RZ, 0x2 ;  /* 0x000000090a0a7211 */ /* 0x000fe200078f10ff */
[----:B-1----:R-:W-:-:S03]  /*0360*/  IMAD.WIDE R6, R7, 0x4, R4 ;  /* 0x0000000407067825 */ /* 0x002fc600078e0204 */
[----:B------:R-:W-:Y:S01]  /*0370*/  LOP3.LUT R10, R10, 0x3fffc, RZ, 0xc0, !PT ;  /* 0x0003fffc0a0a7812 */ /* 0x000fe200078ec0ff */
[----:B------:R-:W-:Y:S01]  /*0380*/  IMAD.IADD R12, R2, 0x1, R17 ;  /* 0x00000001020c7824 */ /* 0x000fe200078e0211 */
[----:B------:R1:W2:Y:S01]  /*0390*/  @P1 LDG.E.EL.128 R20, desc[UR6][R6.64] ;  /* 0x0000000606141981 */ /* 0x0002a2000c2e1d00 */
[----:B------:R-:W3:Y:S02]  /*03a0*/  S2UR UR5, SR_CgaCtaId ;  /* 0x00000000000579c3 */ /* 0x000ee40000008800 */
[----:B------:R-:W-:Y:S02]  /*03b0*/  IMAD.IADD R10, R9, 0x1, -R10 ;  /* 0x00000001090a7824 */ /* 0x000fe400078e0a0a */
[----:B------:R-:W-:Y:S01]  /*03c0*/  IMAD R11, R11, 0x40, R12 ;  /* 0x000000400b0b7824 */ /* 0x000fe200078e020c */
[----:B------:R-:W-:-:S03]  /*03d0*/  ISETP.LT.AND P1, PT, R0, 0x40000, !P0 ;  /* 0x000400000000780c */ /* 0x000fc60004721270 */
[----:B------:R-:W-:Y:S01]  /*03e0*/  IMAD R11, R10, 0x4000, R11 ;  /* 0x000040000a0b7824 */ /* 0x000fe200078e020b */
[----:B------:R-:W-:Y:S01]  /*03f0*/  UMOV UR4, 0x400 ;  /* 0x0000040000047882 */ /* 0x000fe20000000000 */
[----:B------:R-:W4:Y:S02]  /*0400*/  LDC.64 R16, c[0x0][0x218] ;  /* 0x00008600ff107b82 */ /* 0x000f240000000a00 */
[----:B------:R-:W-:Y:S01]  /*0410*/  IMAD.IADD R11, R8, 0x1, R11 ;  /* 0x00000001080b7824 */ /* 0x000fe200078e020b */
[----:B------:R-:W-:-:S03]  /*0420*/  CS2R R8, SRZ ;  /* 0x0000000000087805 */ /* 0x000fc6000001ff00 */
[----:B------:R-:W-:Y:S01]  /*0430*/  IMAD.WIDE R4, R11, 0x4, R4 ;  /* 0x000000040b047825 */ /* 0x000fe200078e0204 */
[----:B------:R-:W-:-:S06]  /*0440*/  CS2R R10, SRZ ;  /* 0x00000000000a7805 */ /* 0x000fcc000001ff00 */
[----:B------:R5:W2:Y:S01]  /*0450*/  @P1 LDG.E.EL.128 R8, desc[UR6][R4.64] ;  /* 0x0000000604081981 */ /* 0x000aa2000c2e1d00 */
[----:B---3--:R-:W-:Y:S01]  /*0460*/  UPRMT UR4, UR5, 0x654, UR4 ;  /* 0x0000065405047896 */ /* 0x008fe20008000004 */
[----:B------:R-:W-:-:S04]  /*0470*/  LOP3.LUT R0, R24, 0x7f, R29, 0xf8, !PT ;  /* 0x0000007f18007812 */ /* 0x000fc800078ef81d */
[-C--:B------:R-:W-:Y:S02]  /*0480*/  LEA.HI R2, R15, R0.reuse, RZ, 0x6 ;  /* 0x000000000f027211 */ /* 0x080fe400078f30ff */
[----:B------:R-:W-:Y:S02]  /*0490*/  LEA R25, R25, UR4, 0x3 ;  /* 0x0000000419197c11 */ /* 0x000fe4000f8e18ff */
[----:B-1----:R-:W-:Y:S02]  /*04a0*/  LEA.HI R6, R15, R0, RZ, 0xe ;  /* 0x000000000f067211 */ /* 0x002fe400078f70ff */
[----:B------:R-:W-:Y:S02]  /*04b0*/  SHF.R.S32.HI R2, RZ, 0x6, R2 ;  /* 0x00000006ff027819 */ /* 0x000fe40000011402 */
[----:B------:R-:W-:Y:S02]  /*04c0*/  SHF.R.S32.HI R6, RZ, 0xe, R6 ;  /* 0x0000000eff067819 */ /* 0x000fe40000011406 */
[----:B------:R-:W-:-:S02]  /*04d0*/  LEA.HI R12, R2, R2, RZ, 0x2 ;  /* 0x00000002020c7211 */ /* 0x000fc400078f10ff */
[----:B------:R-:W-:Y:S02]  /*04e0*/  LEA.HI R7, R6, R6, RZ, 0x2 ;  /* 0x0000000606077211 */ /* 0x000fe400078f10ff */
[----:B------:R-:W-:Y:S02]  /*04f0*/  LOP3.LUT R13, R12, 0x3ffffff4, RZ, 0xc0, !PT ;  /* 0x3ffffff40c0d7812 */ /* 0x000fe400078ec0ff */
[----:B------:R-:W-:Y:S02]  /*0500*/  LOP3.LUT R7, R7, 0xffffffc, RZ, 0xc0, !PT ;  /* 0x0ffffffc07077812 */ /* 0x000fe400078ec0ff */
[----:B------:R-:W-:Y:S01]  /*0510*/  LOP3.LUT R29, R29, 0x7f, RZ, 0xc0, !PT ;  /* 0x0000007f1d1d7812 */ /* 0x000fe200078ec0ff */
[----:B------:R-:W-:Y:S02]  /*0520*/  IMAD.IADD R2, R2, 0x1, -R13 ;  /* 0x0000000102027824 */ /* 0x000fe400078e0a0d */
[----:B------:R-:W-:Y:S01]  /*0530*/  IMAD.IADD R7, R6, 0x1, -R7 ;  /* 0x0000000106077824 */ /* 0x000fe200078e0a07 */
[C---:B------:R-:W-:Y:S01]  /*0540*/  LOP3.LUT R6, R29.reuse, 0x80, RZ, 0xfc, !PT ;  /* 0x000000801d067812 */ /* 0x040fe200078efcff */
[----:B------:R-:W-:Y:S01]  /*0550*/  IMAD R2, R2, 0x4, R3 ;  /* 0x0000000402027824 */ /* 0x000fe200078e0203 */
[----:B-----5:R-:W-:-:S02]  /*0560*/  LOP3.LUT R5, R29, 0x100, RZ, 0xfc, !PT ;  /* 0x000001001d057812 */ /* 0x020fc400078efcff */
[----:B------:R-:W-:Y:S01]  /*0570*/  LOP3.LUT R4, R29, 0x180, RZ, 0xfc, !PT ;  /* 0x000001801d047812 */ /* 0x000fe200078efcff */
[----:B------:R-:W-:Y:S01]  /*0580*/  IMAD R19, R7, 0x10, R2 ;  /* 0x0000001007137824 */ /* 0x000fe200078e0202 */
[----:B------:R-:W-:Y:S02]  /*0590*/  LEA R2, R29, UR4, 0x3 ;  /* 0x000000041d027c11 */ /* 0x000fe4000f8e18ff */
[----:B------:R-:W-:Y:S02]  /*05a0*/  LEA R6, R6, UR4, 0x3 ;  /* 0x0000000406067c11 */ /* 0x000fe4000f8e18ff */
[----:B------:R-:W-:Y:S02]  /*05b0*/  LEA R5, R5, UR4, 0x3 ;  /* 0x0000000405057c11 */ /* 0x000fe4000f8e18ff */
[----:B------:R-:W-:Y:S02]  /*05c0*/  LEA R4, R4, UR4, 0x3 ;  /* 0x0000000404047c11 */ /* 0x000fe4000f8e18ff */
[----:B------:R-:W-:Y:S01]  /*05d0*/  ISETP.LT.AND P2, PT, R0, 0x40000, !P0 ;  /* 0x000400000000780c */ /* 0x000fe20004741270 */
[----:B------:R-:W-:-:S02]  /*05e0*/  IMAD.MOV.U32 R14, RZ, RZ, RZ ;  /* 0x000000ffff0e7224 */ /* 0x000fc400078e00ff */
[----:B----4-:R-:W-:Y:S01]  /*05f0*/  IMAD.WIDE R18, R19, 0x4, R16 ;  /* 0x0000000413127825 */ /* 0x010fe200078e0210 */
[----:B--2---:R-:W-:Y:S04]  /*0600*/  STS [R25], R20 ;  /* 0x0000001419007388 */ /* 0x004fe80000000800 */
[----:B------:R-:W-:Y:S04]  /*0610*/  STS [R25+0x8], R21 ;  /* 0x0000081519007388 */ /* 0x000fe80000000800 */
[----:B------:R-:W-:Y:S04]  /*0620*/  STS [R25+0x10], R22 ;  /* 0x0000101619007388 */ /* 0x000fe80000000800 */
[----:B------:R-:W-:Y:S01]  /*0630*/  STS [R25+0x18], R23 ;  /* 0x0000181719007388 */ /* 0x000fe20000000800 */
[----:B------:R-:W-:Y:S06]  /*0640*/  BAR.SYNC.DEFER_BLOCKING 0x0 ;  /* 0x0000000000007b1d */ /* 0x000fec0000010000 */
[----:B------:R-:W1:Y:S04]  /*0650*/  LDS R27, [R2] ;  /* 0x00000000021b7984 */ /* 0x000e680000000800 */
[----:B------:R-:W-:Y:S04]  /*0660*/  LDS R13, [R6] ;  /* 0x00000000060d7984 */ /* 0x000fe80000000800 */
[----:B------:R-:W2:Y:S04]  /*0670*/  LDS R12, [R5] ;  /* 0x00000000050c7984 */ /* 0x000ea80000000800 */
[----:B------:R-:W-:Y:S01]  /*0680*/  LDS R7, [R4] ;  /* 0x0000000004077984 */ /* 0x000fe20000000800 */
[----:B------:R-:W-:Y:S06]  /*0690*/  BAR.SYNC.DEFER_BLOCKING 0x0 ;  /* 0x0000000000007b1d */ /* 0x000fec0000010000 */
[----:B------:R3:W-:Y:S04]  /*06a0*/  STS [R25], R8 ;  /* 0x0000000819007388 */ /* 0x0007e80000000800 */
[----:B------:R4:W-:Y:S04]  /*06b0*/  STS [R25+0x8], R9 ;  /* 0x0000080919007388 */ /* 0x0009e80000000800 */
[----:B------:R-:W-:Y:S04]  /*06c0*/  STS [R25+0x10], R10 ;  /* 0x0000100a19007388 */ /* 0x000fe80000000800 */
[----:B------:R5:W-:Y:S01]  /*06d0*/  STS [R25+0x18], R11 ;  /* 0x0000180b19007388 */ /* 0x000be20000000800 */
[----:B------:R-:W-:Y:S06]  /*06e0*/  BAR.SYNC.DEFER_BLOCKING 0x0 ;  /* 0x0000000000007b1d */ /* 0x000fec0000010000 */
[----:B------:R1:W2:Y:S01]  /*06f0*/  @P2 LDG.E.EL R14, desc[UR6][R18.64] ;  /* 0x00000006120e2981 */ /* 0x0002a2000c2e1900 */
[----:B------:R-:W-:-:S02]  /*0700*/  LOP3.LUT R26, R24, 0x80, R29, 0xfe, !PT ;  /* 0x00000080181a7812 */ /* 0x000fc400078efe1d */
[----:B---3--:R-:W-:Y:S01]  /*0710*/  LOP3.LUT R8, R24, 0x100, R29, 0xfe, !PT ;  /* 0x0000010018087812 */ /* 0x008fe200078efe1d */
[----:B------:R-:W3:Y:S01]  /*0720*/  LDS R2, [R2] ;  /* 0x0000000002027984 */ /* 0x000ee20000000800 */
[CC--:B------:R-:W-:Y:S02]  /*0730*/  LEA.HI R22, R15.reuse, R26.reuse, RZ, 0xe ;  /* 0x0000001a0f167211 */ /* 0x0c0fe400078f70ff */
[----:B------:R-:W-:Y:S01]  /*0740*/  LEA.HI R21, R15, R26, RZ, 0x6 ;  /* 0x0000001a0f157211 */ /* 0x000fe200078f30ff */
[----:B------:R-:W-:Y:S01]  /*0750*/  LDS R4, [R4] ;  /* 0x0000000004047984 */ /* 0x000fe20000000800 */
[----:B------:R-:W-:Y:S02]  /*0760*/  SHF.R.S32.HI R22, RZ, 0xe, R22 ;  /* 0x0000000eff167819 */ /* 0x000fe40000011416 */
[----:B------:R-:W-:Y:S01]  /*0770*/  SHF.R.S32.HI R21, RZ, 0x6, R21 ;  /* 0x00000006ff157819 */ /* 0x000fe20000011415 */
[----:B------:R-:W2:Y:S01]  /*0780*/  LDS R6, [R6] ;  /* 0x0000000006067984 */ /* 0x000ea20000000800 */
[----:B----4-:R-:W-:-:S02]  /*0790*/  LEA.HI R9, R22, R22, RZ, 0x2 ;  /* 0x0000001616097211 */ /* 0x010fc400078f10ff */
[----:B------:R-:W-:Y:S02]  /*07a0*/  LEA.HI R23, R21, R21, RZ, 0x2 ;  /* 0x0000001515177211 */ /* 0x000fe400078f10ff */
[----:B-----5:R-:W-:Y:S02]  /*07b0*/  LOP3.LUT R11, R9, 0xffffffc, RZ, 0xc0, !PT ;  /* 0x0ffffffc090b7812 */ /* 0x020fe400078ec0ff */
[-C--:B------:R-:W-:Y:S02]  /*07c0*/  LEA.HI R25, R15, R8.reuse, RZ, 0x6 ;  /* 0x000000080f197211 */ /* 0x080fe400078f30ff */
[----:B------:R-:W-:Y:S01]  /*07d0*/  LOP3.LUT R10, R23, 0x3ffffffc, RZ, 0xc0, !PT ;  /* 0x3ffffffc170a7812 */ /* 0x000fe200078ec0ff */
[----:B------:R-:W-:Y:S01]  /*07e0*/  IMAD.IADD R22, R22, 0x1, -R11 ;  /* 0x0000000116167824 */ /* 0x000fe200078e0a0b */
[----:B------:R-:W-:Y:S02]  /*07f0*/  SHF.R.S32.HI R9, RZ, 0x6, R25 ;  /* 0x00000006ff097819 */ /* 0x000fe40000011419 */
[----:B------:R-:W-:Y:S01]  /*0800*/  LEA.HI R11, R15, R8, RZ, 0xe ;  /* 0x000000080f0b7211 */ /* 0x000fe200078f70ff */
[----:B------:R-:W-:Y:S01]  /*0810*/  IMAD.IADD R10, R21, 0x1, -R10 ;  /* 0x00000001150a7824 */ /* 0x000fe200078e0a0a */
[----:B01----:R-:W-:-:S02]  /*0820*/  LEA.HI R18, R9, R9, RZ, 0x2 ;  /* 0x0000000909127211 */ /* 0x003fc400078f10ff */
[----:B------:R-:W-:Y:S01]  /*0830*/  SHF.R.S32.HI R11, RZ, 0xe, R11 ;  /* 0x0000000eff0b7819 */ /* 0x000fe2000001140b */
[----:B------:R-:W-:Y:S01]  /*0840*/  IMAD R19, R10, 0x4, R3 ;  /* 0x000000040a137824 */ /* 0x000fe200078e0203 */
[----:B------:R-:W-:Y:S02]  /*0850*/  LOP3.LUT R10, R24, 0x180, R29, 0xfe, !PT ;  /* 0x00000180180a7812 */ /* 0x000fe400078efe1d */
[----:B------:R-:W-:Y:S02]  /*0860*/  ISETP.LT.AND P6, PT, R26, 0x40000, !P0 ;  /* 0x000400001a00780c */ /* 0x000fe400047c1270 */
[----:B------:R-:W-:Y:S02]  /*0870*/  LOP3.LUT R28, R18, 0x3ffffffc, RZ, 0xc0, !PT ;  /* 0x3ffffffc121c7812 */ /* 0x000fe400078ec0ff */
[----:B------:R-:W-:Y:S01]  /*0880*/  LEA.HI R18, R11, R11, RZ, 0x2 ;  /* 0x0000000b0b127211 */ /* 0x000fe200078f10ff */
[----:B------:R-:W-:Y:S01]  /*0890*/  IMAD R19, R22, 0x10, R19 ;  /* 0x0000001016137824 */ /* 0x000fe200078e0213 */
[----:B------:R-:W-:-:S02]  /*08a0*/  LEA.HI R21, R15, R10, RZ, 0x6 ;  /* 0x0000000a0f157211 */ /* 0x000fc400078f30ff */
[----:B------:R-:W-:Y:S01]  /*08b0*/  LOP3.LUT R22, R18, 0xffffffc, RZ, 0xc0, !PT ;  /* 0x0ffffffc12167812 */ /* 0x000fe200078ec0ff */
[----:B------:R-:W-:Y:S01]  /*08c0*/  IMAD.MOV.U32 R23, RZ, RZ, RZ ;  /* 0x000000ffff177224 */ /* 0x000fe200078e00ff */
[----:B------:R-:W-:Y:S01]  /*08d0*/  SHF.R.S32.HI R21, RZ, 0x6, R21 ;  /* 0x00000006ff157819 */ /* 0x000fe20000011415 */
[----:B------:R-:W-:Y:S01]  /*08e0*/  IMAD.WIDE R18, R19, 0x4, R16 ;  /* 0x0000000413127825 */ /* 0x000fe200078e0210 */
[----:B------:R-:W-:-:S03]  /*08f0*/  P2R R20, PR, RZ, 0x4 ;  /* 0x00000004ff147803 */ /* 0x000fc60000000000 */
[----:B------:R-:W-:Y:S01]  /*0900*/  IMAD.IADD R24, R9, 0x1, -R28 ;  /* 0x0000000109187824 */ /* 0x000fe200078e0a1c */
[----:B------:R0:W4:Y:S01]  /*0910*/  @P6 LDG.E.EL R23, desc[UR6][R18.64] ;  /* 0x0000000612176981 */ /* 0x000122000c2e1900 */
[----:B------:R-:W-:Y:S01]  /*0920*/  IMAD.IADD R9, R11, 0x1, -R22 ;  /* 0x000000010b097824 */ /* 0x000fe200078e0a16 */
[----:B------:R-:W-:Y:S02]  /*0930*/  LEA.HI R11, R21, R21, RZ, 0x2 ;  /* 0x00000015150b7211 */ /* 0x000fe400078f10ff */
[----:B------:R-:W-:Y:S02]  /*0940*/  P2R R25, PR, RZ, 0x40 ;  /* 0x00000040ff197803 */ /* 0x000fe40000000000 */
[----:B------:R-:W-:Y:S02]  /*0950*/  LEA.HI R28, R15, R10, RZ, 0xe ;  /* 0x0000000a0f1c7211 */ /* 0x000fe400078f70ff */
[----:B------:R-:W-:Y:S02]  /*0960*/  ISETP.NE.AND P6, PT, R20, RZ, PT ;  /* 0x000000ff1400720c */ /* 0x000fe40003fc5270 */
[----:B------:R-:W-:-:S02]  /*0970*/  LOP3.LUT R20, R11, 0x3ffffffc, RZ, 0xc0, !PT ;  /* 0x3ffffffc0b147812 */ /* 0x000fc400078ec0ff */
[----:B------:R-:W-:Y:S02]  /*0980*/  SHF.R.S32.HI R28, RZ, 0xe, R28 ;  /* 0x0000000eff1c7819 */ /* 0x000fe4000001141c */
[----:B------:R-:W-:Y:S01]  /*0990*/  LOP3.LUT R22, R0, 0x200, RZ, 0xfc, !PT ;  /* 0x0000020000167812 */ /* 0x000fe200078efcff */
[----:B------:R-:W-:Y:S01]  /*09a0*/  IMAD.IADD R20, R21, 0x1, -R20 ;  /* 0x0000000115147824 */ /* 0x000fe200078e0a14 */
[----:B------:R-:W-:Y:S02]  /*09b0*/  LEA.HI R21, R28, R28, RZ, 0x2 ;  /* 0x0000001c1c157211 */ /* 0x000fe400078f10ff */
[CC--:B------:R-:W-:Y:S02]  /*09c0*/  LEA.HI R29, R15.reuse, R22.reuse, RZ, 0x6 ;  /* 0x000000160f1d7211 */ /* 0x0c0fe400078f30ff */
[----:B0-----:R-:W-:Y:S02]  /*09d0*/  LEA.HI R19, R15, R22, RZ, 0xe ;  /* 0x000000160f137211 */ /* 0x001fe400078f70ff */
[----:B------:R-:W-:-:S02]  /*09e0*/  LOP3.LUT R21, R21, 0xffffffc, RZ, 0xc0, !PT ;  /* 0x0ffffffc15157812 */ /* 0x000fc400078ec0ff */
[----:B------:R-:W-:Y:S02]  /*09f0*/  SHF.R.S32.HI R11, RZ, 0x6, R29 ;  /* 0x00000006ff0b7819 */ /* 0x000fe4000001141d */
[----:B------:R-:W-:Y:S01]  /*0a00*/  SHF.R.S32.HI R19, RZ, 0xe, R19 ;  /* 0x0000000eff137819 */ /* 0x000fe20000011413 */
[----:B------:R-:W-:Y:S01]  /*0a10*/  IMAD.IADD R18, R28, 0x1, -R21 ;  /* 0x000000011c127824 */ /* 0x000fe200078e0a15 */
[----:B------:R-:W-:Y:S01]  /*0a20*/  LEA.HI R29, R11, R11, RZ, 0x2 ;  /* 0x0000000b0b1d7211 */ /* 0x000fe200078f10ff */
[--C-:B------:R-:W-:Y:S01]  /*0a30*/  IMAD R24, R24, 0x4, R3.reuse ;  /* 0x0000000418187824 */ /* 0x100fe200078e0203 */
[----:B------:R-:W-:Y:S02]  /*0a40*/  LEA.HI R21, R19, R19, RZ, 0x2 ;  /* 0x0000001313157211 */ /* 0x000fe400078f10ff */
[----:B------:R-:W-:Y:S01]  /*0a50*/  LOP3.LUT R29, R29, 0x3ffffffc, RZ, 0xc0, !PT ;  /* 0x3ffffffc1d1d7812 */ /* 0x000fe200078ec0ff */
[----:B------:R-:W-:Y:S01]  /*0a60*/  IMAD R9, R9, 0x10, R24 ;  /* 0x0000001009097824 */ /* 0x000fe200078e0218 */
[----:B------:R-:W-:Y:S01]  /*0a70*/  LOP3.LUT R24, R21, 0xffffffc, RZ, 0xc0, !PT ;  /* 0x0ffffffc15187812 */ /* 0x000fe200078ec0ff */
[----:B------:R-:W-:Y:S01]  /*0a80*/  IMAD R21, R20, 0x4, R3 ;  /* 0x0000000414157824 */ /* 0x000fe200078e0203 */
[----:B------:R-:W-:Y:S01]  /*0a90*/  ISETP.LT.AND P4, PT, R10, 0x40000, !P0 ;  /* 0x000400000a00780c */ /* 0x000fe20004781270 */
[----:B------:R-:W-:-:S02]  /*0aa0*/  IMAD.IADD R11, R11, 0x1, -R29 ;  /* 0x000000010b0b7824 */ /* 0x000fc400078e0a1d */
[----:B------:R-:W-:Y:S02]  /*0ab0*/  IMAD.IADD R24, R19, 0x1, -R24 ;  /* 0x0000000113187824 */ /* 0x000fe400078e0a18 */
[----:B------:R-:W-:Y:S02]  /*0ac0*/  IMAD R29, R18, 0x10, R21 ;  /* 0x00000010121d7824 */ /* 0x000fe400078e0215 */
[----:B------:R-:W-:Y:S02]  /*0ad0*/  IMAD R20, R24, 0x4, R11 ;  /* 0x0000000418147824 */ /* 0x000fe400078e020b */
[----:B------:R-:W-:Y:S01]  /*0ae0*/  IMAD.MOV.U32 R24, RZ, RZ, RZ ;  /* 0x000000ffff187224 */ /* 0x000fe200078e00ff */
[----:B------:R-:W-:Y:S01]  /*0af0*/  ISETP.LT.AND P5, PT, R8, 0x40000, !P0 ;  /* 0x000400000800780c */ /* 0x000fe200047a1270 */
[----:B------:R-:W-:-:S04]  /*0b00*/  IMAD.WIDE R28, R29, 0x4, R16 ;  /* 0x000000041d1c7825 */ /* 0x000fc800078e0210 */
[----:B------:R-:W-:Y:S01]  /*0b10*/  IMAD.WIDE R18, R9, 0x4, R16 ;  /* 0x0000000409127825 */ /* 0x000fe200078e0210 */
[----:B------:R0:W5:Y:S03]  /*0b20*/  @P4 LDG.E.EL R24, desc[UR6][R28.64] ;  /* 0x000000061c184981 */ /* 0x000166000c2e1900 */
[----:B------:R-:W-:Y:S01]  /*0b30*/  IMAD.U32 R9, R20, 0x4, R3 ;  /* 0x0000000414097824 */ /* 0x000fe200078e0003 */
[----:B------:R-:W-:Y:S01]  /*0b40*/  LOP3.LUT R20, R0, 0x280, RZ, 0xfc, !PT ;  /* 0x0000028000147812 */ /* 0x000fe200078efcff */
[----:B------:R-:W-:Y:S01]  /*0b50*/  IMAD.MOV.U32 R21, RZ, RZ, RZ ;  /* 0x000000ffff157224 */ /* 0x000fe200078e00ff */
[----:B------:R-:W-:Y:S01]  /*0b60*/  ISETP.LT.AND P3, PT, R22, 0x40000, !P0 ;  /* 0x000400001600780c */ /* 0x000fe20004761270 */
[----:B0-----:R-:W-:Y:S01]  /*0b70*/  IMAD.WIDE R28, R9, 0x4, R16 ;  /* 0x00000004091c7825 */ /* 0x001fe200078e0210 */
[----:B------:R-:W-:-:S03]  /*0b80*/  LEA.HI R9, R15, R20, RZ, 0x6 ;  /* 0x000000140f097211 */ /* 0x000fc600078f30ff */
[----:B------:R0:W3:Y:S01]  /*0b90*/  @P5 LDG.E.EL R21, desc[UR6][R18.64] ;  /* 0x0000000612155981 */ /* 0x0000e2000c2e1900 */
[----:B------:R-:W-:Y:S02]  /*0ba0*/  SHF.R.S32.HI R11, RZ, 0x6, R9 ;  /* 0x00000006ff0b7819 */ /* 0x000fe40000011409 */
[----:B------:R-:W-:Y:S02]  /*0bb0*/  LEA.HI R9, R15, R20, RZ, 0xe ;  /* 0x000000140f097211 */ /* 0x000fe400078f70ff */
[----:B0-----:R-:W-:Y:S01]  /*0bc0*/  LEA.HI R18, R11, R11, RZ, 0x2 ;  /* 0x0000000b0b127211 */ /* 0x001fe200078f10ff */
[----:B------:R-:W-:Y:S01]  /*0bd0*/  IMAD.MOV.U32 R19, RZ, RZ, RZ ;  /* 0x000000ffff137224 */ /* 0x000fe200078e00ff */
[----:B------:R-:W-:Y:S02]  /*0be0*/  SHF.R.S32.HI R9, RZ, 0xe, R9 ;  /* 0x0000000eff097819 */ /* 0x000fe40000011409 */
[----:B------:R-:W-:-:S03]  /*0bf0*/  LOP3.LUT R18, R18, 0x3ffffffc, RZ, 0xc0, !PT ;  /* 0x3ffffffc12127812 */ /* 0x000fc600078ec0ff */
[----:B------:R0:W3:Y:S02]  /*0c00*/  @P3 LDG.E.EL R19, desc[UR6][R28.64] ;  /* 0x000000061c133981 */ /* 0x0000e4000c2e1900 */
[----:B0-----:R-:W-:Y:S01]  /*0c10*/  IMAD.IADD R29, R11, 0x1, -R18 ;  /* 0x000000010b1d7824 */ /* 0x001fe200078e0a12 */
[----:B------:R-:W-:-:S04]  /*0c20*/  LEA.HI R11, R9, R9, RZ, 0x2 ;  /* 0x00000009090b7211 */ /* 0x000fc800078f10ff */
[----:B------:R-:W-:-:S05]  /*0c30*/  LOP3.LUT R18, R11, 0xffffffc, RZ, 0xc0, !PT ;  /* 0x0ffffffc0b127812 */ /* 0x000fca00078ec0ff */
[----:B------:R-:W-:-:S04]  /*0c40*/  IMAD.IADD R18, R9, 0x1, -R18 ;  /* 0x0000000109127824 */ /* 0x000fc800078e0a12 */
[----:B------:R-:W-:-:S04]  /*0c50*/  IMAD R18, R18, 0x4, R29 ;  /* 0x0000000412127824 */ /* 0x000fc800078e021d */
[----:B------:R-:W-:Y:S01]  /*0c60*/  IMAD.U32 R29, R18, 0x4, R3 ;  /* 0x00000004121d7824 */ /* 0x000fe200078e0003 */
[----:B------:R-:W-:-:S04]  /*0c70*/  LOP3.LUT R18, R0, 0x300, RZ, 0xfc, !PT ;  /* 0x0000030000127812 */ /* 0x000fc800078efcff */
[----:B------:R-:W-:-:S04]  /*0c80*/  LEA.HI R9, R15, R18, RZ, 0x6 ;  /* 0x000000120f097211 */ /* 0x000fc800078f30ff */
[----:B------:R-:W-:Y:S02]  /*0c90*/  SHF.R.S32.HI R9, RZ, 0x6, R9 ;  /* 0x00000006ff097819 */ /* 0x000fe40000011409 */
[----:B------:R-:W-:Y:S01]  /*0ca0*/  ISETP.LT.AND P2, PT, R20, 0x40000, !P0 ;  /* 0x000400001400780c */ /* 0x000fe20004741270 */
[----:B------:R-:W-:Y:S02]  /*0cb0*/  IMAD.MOV.U32 R11, RZ, RZ, RZ ;  /* 0x000000ffff0b7224 */ /* 0x000fe400078e00ff */
[----:B------:R-:W-:-:S10]  /*0cc0*/  IMAD.WIDE R28, R29, 0x4, R16 ;  /* 0x000000041d1c7825 */ /* 0x000fd400078e0210 */
[----:B------:R0:W5:Y:S01]  /*0cd0*/  @P2 LDG.E.EL R11, desc[UR6][R28.64] ;  /* 0x000000061c0b2981 */ /* 0x000162000c2e1900 */
[----:B------:R-:W-:Y:S01]  /*0ce0*/  ISETP.LT.AND P1, PT, R18, 0x40000, !P0 ;  /* 0x000400001200780c */ /* 0x000fe20004721270 */
[----:B--2---:R-:W-:Y:S01]  /*0cf0*/  FADD R27, R27, R14 ;  /* 0x0000000e1b1b7221 */ /* 0x004fe20000000000 */
[----:B------:R-:W-:-:S04]  /*0d00*/  LEA.HI R14, R9, R9, RZ, 0x2 ;  /* 0x00000009090e7211 */ /* 0x000fc800078f10ff */
[----:B------:R-:W-:-:S05]  /*0d10*/  LOP3.LUT R14, R14, 0x3ffffffc, RZ, 0xc0, !PT ;  /* 0x3ffffffc0e0e7812 */ /* 0x000fca00078ec0ff */
[----:B------:R-:W-:Y:S01]  /*0d20*/  IMAD.IADD R9, R9, 0x1, -R14 ;  /* 0x0000000109097824 */ /* 0x000fe200078e0a0e */
[----:B------:R-:W-:-:S04]  /*0d30*/  LEA.HI R14, R15, R18, RZ, 0xe ;  /* 0x000000120f0e7211 */ /* 0x000fc800078f70ff */
[----:B------:R-:W-:-:S04]  /*0d40*/  SHF.R.S32.HI R14, RZ, 0xe, R14 ;  /* 0x0000000eff0e7819 */ /* 0x000fc8000001140e */
[----:B0-----:R-:W-:-:S04]  /*0d50*/  LEA.HI R28, R14, R14, RZ, 0x2 ;  /* 0x0000000e0e1c7211 */ /* 0x001fc800078f10ff */
[----:B------:R-:W-:-:S05]  /*0d60*/  LOP3.LUT R29, R28, 0xffffffc, RZ, 0xc0, !PT ;  /* 0x0ffffffc1c1d7812 */ /* 0x000fca00078ec0ff */
[----:B------:R-:W-:-:S04]  /*0d70*/  IMAD.IADD R14, R14, 0x1, -R29 ;  /* 0x000000010e0e7824 */ /* 0x000fc800078e0a1d */
[----:B------:R-:W-:-:S04]  /*0d80*/  IMAD R14, R14, 0x4, R9 ;  /* 0x000000040e0e7824 */ /* 0x000fc800078e0209 */
[----:B------:R-:W-:Y:S02]  /*0d90*/  IMAD.U32 R29, R14, 0x4, R3 ;  /* 0x000000040e1d7824 */ /* 0x000fe400078e0003 */
[----:B------:R-:W-:Y:S02]  /*0da0*/  IMAD.MOV.U32 R9, RZ, RZ, RZ ;  /* 0x000000ffff097224 */ /* 0x000fe400078e00ff */
[----:B------:R-:W-:-:S05]  /*0db0*/  IMAD.WIDE R28, R29, 0x4, R16 ;  /* 0x000000041d1c7825 */ /* 0x000fca00078e0210 */
[----:B------:R0:W2:Y:S02]  /*0dc0*/  @P1 LDG.E.EL R9, desc[UR6][R28.64] ;  /* 0x000000061c091981 */ /* 0x0000a4000c2e1900 */
[----:B0-----:R-:W-:-:S04]  /*0dd0*/  LOP3.LUT R28, R0, 0x380, RZ, 0xfc, !PT ;  /* 0x00000380001c7812 */ /* 0x001fc800078efcff */
[----:B------:R-:W-:-:S04]  /*0de0*/  LEA.HI R14, R15, R28, RZ, 0xe ;  /* 0x0000001c0f0e7211 */ /* 0x000fc800078f70ff */
[----:B------:R-:W-:Y:S02]  /*0df0*/  SHF.R.S32.HI R14, RZ, 0xe, R14 ;  /* 0x0000000eff0e7819 */ /* 0x000fe4000001140e */
[----:B------:R-:W-:Y:S02]  /*0e00*/  LEA.HI R29, R15, R28, RZ, 0x6 ;  /* 0x0000001c0f1d7211 */ /* 0x000fe400078f30ff */
[----:B------:R-:W-:Y:S02]  /*0e10*/  LEA.HI R15, R14, R14, RZ, 0x2 ;  /* 0x0000000e0e0f7211 */ /* 0x000fe400078f10ff */
[----:B------:R-:W-:Y:S02]  /*0e20*/  SHF.R.S32.HI R29, RZ, 0x6, R29 ;  /* 0x00000006ff1d7819 */ /* 0x000fe4000001141d */
[----:B------:R-:W-:-:S05]  /*0e30*/  LOP3.LUT R15, R15, 0xffffffc, RZ, 0xc0, !PT ;  /* 0x0ffffffc0f0f7812 */ /* 0x000fca00078ec0ff */
[----:B------:R-:W-:Y:S01]  /*0e40*/  IMAD.IADD R15, R14, 0x1, -R15 ;  /* 0x000000010e0f7824 */ /* 0x000fe200078e0a0f */
[----:B------:R-:W-:-:S04]  /*0e50*/  LEA.HI R14, R29, R29, RZ, 0x2 ;  /* 0x0000001d1d0e7211 */ /* 0x000fc800078f10ff */
[----:B------:R-:W-:-:S05]  /*0e60*/  LOP3.LUT R14, R14, 0x3ffffffc, RZ, 0xc0, !PT ;  /* 0x3ffffffc0e0e7812 */ /* 0x000fca00078ec0ff */
[----:B------:R-:W-:Y:S01]  /*0e70*/  IMAD.IADD R14, R29, 0x1, -R14 ;  /* 0x000000011d0e7824 */ /* 0x000fe200078e0a0e */
[----:B------:R-:W-:-:S03]  /*0e80*/  ISETP.LT.AND P0, PT, R28, 0x40000, !P0 ;  /* 0x000400001c00780c */ /* 0x000fc60004701270 */
[----:B------:R-:W-:-:S04]  /*0e90*/  IMAD R14, R15, 0x4, R14 ;  /* 0x000000040f0e7824 */ /* 0x000fc800078e020e */
[----:B------:R-:W-:Y:S02]  /*0ea0*/  IMAD.U32 R15, R14, 0x4, R3 ;  /* 0x000000040e0f7824 */ /* 0x000fe400078e0003 */
[----:B------:R-:W-:Y:S02]  /*0eb0*/  IMAD.MOV.U32 R29, RZ, RZ, RZ ;  /* 0x000000ffff1d7224 */ /* 0x000fe400078e00ff */
[----:B------:R-:W-:Y:S02]  /*0ec0*/  IMAD.WIDE R16, R15, 0x4, R16 ;  /* 0x000000040f107825 */ /* 0x000fe400078e0210 */
[----:B------:R-:W0:Y:S03]  /*0ed0*/  LDC.64 R14, c[0x0][0x220] ;  /* 0x00008800ff0e7b82 */ /* 0x000e260000000a00 */
[----:B------:R0:W2:Y:S01]  /*0ee0*/  @P0 LDG.E.EL R29, desc[UR6][R16.64] ;  /* 0x00000006101d0981 */ /* 0x0000a2000c2e1900 */
[----:B------:R-:W-:-:S04]  /*0ef0*/  IMAD R0, R0, 0x4, R3 ;  /* 0x0000000400007824 */ /* 0x000fc800078e0203 */
[----:B0-----:R-:W-:Y:S02]  /*0f00*/  IMAD.WIDE R16, R0, 0x4, R14 ;  /* 0x0000000400107825 */ /* 0x001fe400078e020e */
[----:B------:R-:W2:Y:S04]  /*0f10*/  LDS R0, [R5] ;  /* 0x0000000005007984 */ /* 0x000ea80000000800 */
[----:B------:R0:W-:Y:S01]  /*0f20*/  @P6 STG.E desc[UR6][R16.64], R27 ;  /* 0x0000001b10006986 */ /* 0x0001e2000c101906 */
[----:B------:R-:W-:Y:S01]  /*0f30*/  ISETP.NE.AND P6, PT, R25, RZ, PT ;  /* 0x000000ff1900720c */ /* 0x000fe20003fc5270 */
[----:B---3--:R-:W-:Y:S01]  /*0f40*/  FADD R12, R12, R21 ;  /* 0x000000150c0c7221 */ /* 0x008fe20000000000 */
[----:B------:R-:W-:Y:S02]  /*0f50*/  IMAD R26, R26, 0x4, R3 ;  /* 0x000000041a1a7824 */ /* 0x000fe400078e0203 */
[----:B----4-:R-:W-:Y:S01]  /*0f60*/  FADD R13, R13, R23 ;  /* 0x000000170d0d7221 */ /* 0x010fe20000000000 */
[----:B------:R-:W-:-:S02]  /*0f70*/  IMAD R21, R8, 0x4, R3 ;  /* 0x0000000408157824 */ /* 0x000fc400078e0203 */
[----:B------:R-:W-:Y:S01]  /*0f80*/  FADD R19, R2, R19 ;  /* 0x0000001302137221 */ /* 0x000fe20000000000 */
[--C-:B------:R-:W-:Y:S02]  /*0f90*/  IMAD R25, R10, 0x4, R3.reuse ;  /* 0x000000040a197824 */ /* 0x100fe400078e0203 */
[--C-:B------:R-:W-:Y:S02]  /*0fa0*/  IMAD R23, R22, 0x4, R3.reuse ;  /* 0x0000000416177824 */ /* 0x100fe400078e0203 */
[--C-:B------:R-:W-:Y:S02]  /*0fb0*/  IMAD R28, R28, 0x4, R3.reuse ;  /* 0x000000041c1c7824 */ /* 0x100fe400078e0203 */
[--C-:B0-----:R-:W-:Y:S02]  /*0fc0*/  IMAD R17, R20, 0x4, R3.reuse ;  /* 0x0000000414117824 */ /* 0x101fe400078e0203 */
[----:B------:R-:W-:Y:S02]  /*0fd0*/  IMAD R27, R18, 0x4, R3 ;  /* 0x00000004121b7824 */ /* 0x000fe400078e0203 */
[----:B------:R-:W-:-:S04]  /*0fe0*/  IMAD.WIDE R2, R26, 0x4, R14 ;  /* 0x000000041a027825 */ /* 0x000fc800078e020e */
[----:B-----5:R-:W-:Y:S01]  /*0ff0*/  FADD R7, R7, R24 ;  /* 0x0000001807077221 */ /* 0x020fe20000000000 */
[----:B------:R-:W-:Y:S01]  /*1000*/  IMAD.WIDE R16, R17, 0x4, R14 ;  /* 0x0000000411107825 */ /* 0x000fe200078e020e */
[----:B------:R0:W-:Y:S03]  /*1010*/  @P6 STG.E desc[UR6][R2.64], R13 ;  /* 0x0000000d02006986 */ /* 0x0001e6000c101906 */
[----:B------:R-:W-:Y:S01]  /*1020*/  FADD R6, R6, R11 ;  /* 0x0000000b06067221 */ /* 0x000fe20000000000 */
[----:B------:R-:W-:-:S04]  /*1030*/  IMAD.WIDE R10, R23, 0x4, R14 ;  /* 0x00000004170a7825 */ /* 0x000fc800078e020e */
[----:B--2---:R-:W-:Y:S01]  /*1040*/  FADD R0, R0, R9 ;  /* 0x0000000900007221 */ /* 0x004fe20000000000 */
[----:B------:R-:W-:-:S04]  /*1050*/  IMAD.WIDE R8, R25, 0x4, R14 ;  /* 0x0000000419087825 */ /* 0x000fc800078e020e */
[----:B------:R-:W-:Y:S01]  /*1060*/  FADD R29, R4, R29 ;  /* 0x0000001d041d7221 */ /* 0x000fe20000000000 */
[----:B------:R-:W-:-:S04]  /*1070*/  IMAD.WIDE R4, R21, 0x4, R14 ;  /* 0x0000000415047825 */ /* 0x000fc800078e020e */
[--C-:B------:R-:W-:Y:S01]  /*1080*/  IMAD.WIDE R20, R27, 0x4, R14.reuse ;  /* 0x000000041b147825 */ /* 0x100fe200078e020e */
[----:B------:R0:W-:Y:S04]  /*1090*/  @P5 STG.E desc[UR6][R4.64], R12 ;  /* 0x0000000c04005986 */ /* 0x0001e8000c101906 */
[----:B------:R0:W-:Y:S04]  /*10a0*/  @P4 STG.E desc[UR6][R8.64], R7 ;  /* 0x0000000708004986 */ /* 0x0001e8000c101906 */
[----:B------:R0:W-:Y:S04]  /*10b0*/  @P3 STG.E desc[UR6][R10.64], R19 ;  /* 0x000000130a003986 */ /* 0x0001e8000c101906 */
[----:B------:R0:W-:Y:S01]  /*10c0*/  @P2 STG.E desc[UR6][R16.64], R6 ;  /* 0x0000000610002986 */ /* 0x0001e2000c101906 */
[----:B------:R-:W-:-:S03]  /*10d0*/  IMAD.WIDE R14, R28, 0x4, R14 ;  /* 0x000000041c0e7825 */ /* 0x000fc600078e020e */
[----:B------:R0:W-:Y:S02]  /*10e0*/  @P1 STG.E desc[UR6][R20.64], R0 ;  /* 0x0000000014001986 */ /* 0x0001e4000c101906 */
[----:B0-----:R-:W-:Y:S05]  /*10f0*/  @!P0 EXIT ;  /* 0x000000000000894d */ /* 0x001fea0003800000 */
[----:B------:R-:W-:Y:S01]  /*1100*/  STG.E desc[UR6][R14.64], R29 ;  /* 0x0000001d0e007986 */ /* 0x000fe2000c101906 */
[----:B------:R-:W-:Y:S05]  /*1110*/  EXIT ;  /* 0x000000000000794d */ /* 0x000fea0003800000 */
.L_x_0:
[----:B------:R-:W-:-:S00]  /*1120*/  BRA `(.L_x_0) ;  /* 0xfffffffc00fc7947 */ /* 0x000fc0000383ffff */
[----:B------:R-:W-:-:S00]  /*1130*/  NOP ;  /* 0x0000000000007918 */ /* 0x000fc00000000000 */
        /* <DEDUP_REMOVED lines=12> */
.L_x_1:


//--------------------- .nv.shared.triton_poi_fused_pixel_shuffle_8 --------------------------
	.section	.nv.shared.triton_poi_fused_pixel_shuffle_8,"aw",@nobits
	.sectionflags	@""
	.align	16
	.zero		1024


//--------------------- .nv.constant0.triton_poi_fused_pixel_shuffle_8 --------------------------
	.section	.nv.constant0.triton_poi_fused_pixel_shuffle_8,"a",@progbits
	.sectionflags	@""
	.align	4
.nv.constant0.triton_poi_fused_pixel_shuffle_8:
	.zero		560
